//
// Generated by NVIDIA NVVM Compiler
//
// Compiler Build ID: CL-36424714
// Cuda compilation tools, release 13.0, V13.0.88
// Based on NVVM 20.0.0
//

.version 9.0
.target sm_100
.address_size 64

	// .globl	_Z10cuda_hellov
.extern .func  (.param .b32 func_retval0) vprintf
(
	.param .b64 vprintf_param_0,
	.param .b64 vprintf_param_1
)
;
.global .align 1 .b8 $str[23] = {72, 101, 108, 108, 111, 32, 87, 111, 114, 108, 100, 32, 102, 114, 111, 109, 32, 71, 80, 85, 33, 10};

.visible .entry _Z10cuda_hellov()
{
	.reg .b32 	%r<3>;
	.reg .b64 	%rd<3>;

	mov.u64 	%rd1, $str;
	cvta.global.u64 	%rd2, %rd1;
	{ // callseq 0, 0
	.param .b64 param0;
	st.param.b64 	[param0], %rd2;
	.param .b64 param1;
	st.param.b64 	[param1], 0;
	.param .b32 retval0;
	call.uni (retval0), 
	vprintf, 
	(
	param0, 
	param1
	);
	ld.param.b32 	%r1, [retval0];
	} // callseq 0
	ret;

}
	// .globl	_Z6VecAddPfS_S_
.visible .entry _Z6VecAddPfS_S_(
	.param .u64 .ptr .align 1 _Z6VecAddPfS_S__param_0,
	.param .u64 .ptr .align 1 _Z6VecAddPfS_S__param_1,
	.param .u64 .ptr .align 1 _Z6VecAddPfS_S__param_2
)
{
	.reg .b32 	%r<3>;
	.reg .b64 	%rd<5>;

	ld.param.u64 	%rd1, [_Z6VecAddPfS_S__param_2];
	cvta.to.global.u64 	%rd2, %rd1;
	mov.u32 	%r1, %tid.x;
	mul.wide.u32 	%rd3, %r1, 4;
	add.s64 	%rd4, %rd2, %rd3;
	mov.b32 	%r2, 1120403456;
	st.global.u32 	[%rd4], %r2;
	ret;

}


// ===== COMPILED SASS (sm_100) =====

	.target	sm_100

	.elftype	@"ET_EXEC"


//--------------------- .note.nv.tkinfo           --------------------------
	.section	.note.nv.tkinfo,"",@"SHT_NOTE"
	.sectionflags	@"SHF_NOTE_NV_TKINFO"
	.tkinfo
        /*0018*/ 	.word	0x00000002
        /*0030*/ 	.string	""
        /*0030*/ 	.string	"ptxas"
        /*0030*/ 	.string	"Cuda compilation tools, release 13.0, V13.0.88"
        /*0030*/ 	.string	"Build cuda_13.0.r13.0/compiler.36424714_0"
        /*0030*/ 	.string	"-arch sm_100 -m 64 "



//--------------------- .note.nv.cuinfo           --------------------------
	.section	.note.nv.cuinfo,"",@"SHT_NOTE"
	.sectionflags	@"SHF_NOTE_NV_CUINFO"
        /*0018*/ 	.short	0x0002
        /*001a*/ 	.short	0x0064
        /*001c*/ 	.short	0x0082
	.zero		2


//--------------------- .nv.info                  --------------------------
	.section	.nv.info,"",@"SHT_CUDA_INFO"
	.align	4


	//----- nvinfo : EIATTR_REGCOUNT
	.align		4
        /*0000*/ 	.byte	0x04, 0x2f
        /*0002*/ 	.short	(.L_2 - .L_1)
	.align		4
.L_1:
        /*0004*/ 	.word	index@(_Z10cuda_hellov)
        /*0008*/ 	.word	0x00000018


	//----- nvinfo : EIATTR_FRAME_SIZE
	.align		4
.L_2:
        /*000c*/ 	.byte	0x04, 0x11
        /*000e*/ 	.short	(.L_4 - .L_3)
	.align		4
.L_3:
        /*0010*/ 	.word	index@(_Z10cuda_hellov)
        /*0014*/ 	.word	0x00000000


	//----- nvinfo : EIATTR_REGCOUNT
	.align		4
.L_4:
        /*0018*/ 	.byte	0x04, 0x2f
        /*001a*/ 	.short	(.L_6 - .L_5)
	.align		4
.L_5:
        /*001c*/ 	.word	index@(_Z6VecAddPfS_S_)
        /*0020*/ 	.word	0x0000000a


	//----- nvinfo : EIATTR_FRAME_SIZE
	.align		4
.L_6:
        /*0024*/ 	.byte	0x04, 0x11
        /*0026*/ 	.short	(.L_8 - .L_7)
	.align		4
.L_7:
        /*0028*/ 	.word	index@(_Z6VecAddPfS_S_)
        /*002c*/ 	.word	0x00000000


	//----- nvinfo : EIATTR_MIN_STACK_SIZE
	.align		4
.L_8:
        /*0030*/ 	.byte	0x04, 0x12
        /*0032*/ 	.short	(.L_10 - .L_9)
	.align		4
.L_9:
        /*0034*/ 	.word	index@(_Z6VecAddPfS_S_)
        /*0038*/ 	.word	0x00000000


	//----- nvinfo : EIATTR_MIN_STACK_SIZE
	.align		4
.L_10:
        /*003c*/ 	.byte	0x04, 0x12
        /*003e*/ 	.short	(.L_12 - .L_11)
	.align		4
.L_11:
        /*0040*/ 	.word	index@(_Z10cuda_hellov)
        /*0044*/ 	.word	0x00000000
.L_12:


//--------------------- .nv.compat                --------------------------
	.section	.nv.compat,"",@"SHT_CUDA_COMPAT_INFO"
	.align	4
        /*0000*/ 	.byte	0x02, 0x09, 0x00, 0x00, 0x02, 0x02, 0x01, 0x00, 0x02, 0x05, 0x05, 0x00, 0x03, 0x07, 0x01, 0x01
        /*0010*/ 	.byte	0x02, 0x03, 0x00, 0x00, 0x02, 0x06, 0x01, 0x00, 0x04, 0x0b, 0x08, 0x00, 0x09, 0x00, 0x00, 0x00
        /*0020*/ 	.byte	0x00, 0x00, 0x00, 0x00


//--------------------- .nv.info._Z6VecAddPfS_S_  --------------------------
	.section	.nv.info._Z6VecAddPfS_S_,"",@"SHT_CUDA_INFO"
	.sectionflags	@""
	.align	4


	//----- nvinfo : EIATTR_CUDA_API_VERSION
	.align		4
        /*0000*/ 	.byte	0x04, 0x37
        /*0002*/ 	.short	(.L_14 - .L_13)
.L_13:
        /*0004*/ 	.word	0x00000082


	//----- nvinfo : EIATTR_KPARAM_INFO
	.align		4
.L_14:
        /*0008*/ 	.byte	0x04, 0x17
        /*000a*/ 	.short	(.L_16 - .L_15)
.L_15:
        /*000c*/ 	.word	0x00000000
        /*0010*/ 	.short	0x0002
        /*0012*/ 	.short	0x0010
        /*0014*/ 	.byte	0x00, 0xf5, 0x21, 0x00


	//----- nvinfo : EIATTR_KPARAM_INFO
	.align		4
.L_16:
        /*0018*/ 	.byte	0x04, 0x17
        /*001a*/ 	.short	(.L_18 - .L_17)
.L_17:
        /*001c*/ 	.word	0x00000000
        /*0020*/ 	.short	0x0001
        /*0022*/ 	.short	0x0008
        /*0024*/ 	.byte	0x00, 0xf5, 0x21, 0x00


	//----- nvinfo : EIATTR_KPARAM_INFO
	.align		4
.L_18:
        /*0028*/ 	.byte	0x04, 0x17
        /*002a*/ 	.short	(.L_20 - .L_19)
.L_19:
        /*002c*/ 	.word	0x00000000
        /*0030*/ 	.short	0x0000
        /*0032*/ 	.short	0x0000
        /*0034*/ 	.byte	0x00, 0xf5, 0x21, 0x00


	//----- nvinfo : EIATTR_SPARSE_MMA_MASK
	.align		4
.L_20:
        /*0038*/ 	.byte	0x03, 0x50
        /*003a*/ 	.short	0x0000


	//----- nvinfo : EIATTR_MAXREG_COUNT
	.align		4
        /*003c*/ 	.byte	0x03, 0x1b
        /*003e*/ 	.short	0x00ff


	//----- nvinfo : EIATTR_MERCURY_ISA_VERSION
	.align		4
        /*0040*/ 	.byte	0x03, 0x5f
        /*0042*/ 	.short	0x0101


	//----- nvinfo : EIATTR_VRC_CTA_INIT_COUNT
	.align		4
        /*0044*/ 	.byte	0x02, 0x4a
	.zero		1
	.zero		1


	//----- nvinfo : EIATTR_EXIT_INSTR_OFFSETS
	.align		4
        /*0048*/ 	.byte	0x04, 0x1c
        /*004a*/ 	.short	(.L_22 - .L_21)


	//   ....[0]....
.L_21:
        /*004c*/ 	.word	0x00000070


	//----- nvinfo : EIATTR_CBANK_PARAM_SIZE
	.align		4
.L_22:
        /*0050*/ 	.byte	0x03, 0x19
        /*0052*/ 	.short	0x0018


	//----- nvinfo : EIATTR_PARAM_CBANK
	.align		4
        /*0054*/ 	.byte	0x04, 0x0a
        /*0056*/ 	.short	(.L_24 - .L_23)
	.align		4
.L_23:
        /*0058*/ 	.word	index@(.nv.constant0._Z6VecAddPfS_S_)
        /*005c*/ 	.short	0x0380
        /*005e*/ 	.short	0x0018


	//----- nvinfo : EIATTR_SW_WAR
	.align		4
.L_24:
        /*0060*/ 	.byte	0x04, 0x36
        /*0062*/ 	.short	(.L_26 - .L_25)
.L_25:
        /*0064*/ 	.word	0x00000008
.L_26:


//--------------------- .nv.info._Z10cuda_hellov  --------------------------
	.section	.nv.info._Z10cuda_hellov,"",@"SHT_CUDA_INFO"
	.sectionflags	@""
	.align	4


	//----- nvinfo : EIATTR_CUDA_API_VERSION
	.align		4
        /*0000*/ 	.byte	0x04, 0x37
        /*0002*/ 	.short	(.L_28 - .L_27)
.L_27:
        /*0004*/ 	.word	0x00000082


	//----- nvinfo : EIATTR_SPARSE_MMA_MASK
	.align		4
.L_28:
        /*0008*/ 	.byte	0x03, 0x50
        /*000a*/ 	.short	0x0000


	//----- nvinfo : EIATTR_MAXREG_COUNT
	.align		4
        /*000c*/ 	.byte	0x03, 0x1b
        /*000e*/ 	.short	0x00ff


	//----- nvinfo : EIATTR_EXTERNS
	.align		4
        /*0010*/ 	.byte	0x04, 0x0f
        /*0012*/ 	.short	(.L_30 - .L_29)


	//   ....[0]....
	.align		4
.L_29:
        /*0014*/ 	.word	index@(vprintf)


	//----- nvinfo : EIATTR_MERCURY_ISA_VERSION
	.align		4
.L_30:
        /*0018*/ 	.byte	0x03, 0x5f
        /*001a*/ 	.short	0x0101


	//----- nvinfo : EIATTR_VRC_CTA_INIT_COUNT
	.align		4
        /*001c*/ 	.byte	0x02, 0x4a
	.zero		1
	.zero		1


	//----- nvinfo : EIATTR_SYSCALL_OFFSETS
	.align		4
        /*0020*/ 	.byte	0x04, 0x46
        /*0022*/ 	.short	(.L_32 - .L_31)


	//   ....[0]....
.L_31:
        /*0024*/ 	.word	0x00000080


	//----- nvinfo : EIATTR_EXIT_INSTR_OFFSETS
	.align		4
.L_32:
        /*0028*/ 	.byte	0x04, 0x1c
        /*002a*/ 	.short	(.L_34 - .L_33)


	//   ....[0]....
.L_33:
        /*002c*/ 	.word	0x00000090


	//----- nvinfo : EIATTR_SW_WAR
	.align		4
.L_34:
        /*0030*/ 	.byte	0x04, 0x36
        /*0032*/ 	.short	(.L_36 - .L_35)
.L_35:
        /*0034*/ 	.word	0x00000008
.L_36:


//--------------------- .nv.callgraph             --------------------------
	.section	.nv.callgraph,"",@"SHT_CUDA_CALLGRAPH"
	.align	4
	.sectionentsize	8
	.align		4
        /*0000*/ 	.word	0x00000000
	.align		4
        /*0004*/ 	.word	0xffffffff
	.align		4
        /*0008*/ 	.word	index@(_Z10cuda_hellov)
	.align		4
        /*000c*/ 	.word	index@(vprintf)
	.align		4
        /*0010*/ 	.word	0x00000000
	.align		4
        /*0014*/ 	.word	0xfffffffe
	.align		4
        /*0018*/ 	.word	0x00000000
	.align		4
        /*001c*/ 	.word	0xfffffffd
	.align		4
        /*0020*/ 	.word	0x00000000
	.align		4
        /*0024*/ 	.word	0xfffffffc


//--------------------- .nv.constant4             --------------------------
	.section	.nv.constant4,"a",@progbits
	.align	8
	.align		8
.nv.constant4:
        /*0000*/ 	.dword	$str
	.align		8
        /*0008*/ 	.dword	vprintf


//--------------------- .text._Z6VecAddPfS_S_     --------------------------
	.section	.text._Z6VecAddPfS_S_,"ax",@progbits
	.align	128
        .global         _Z6VecAddPfS_S_
        .type           _Z6VecAddPfS_S_,@function
        .size           _Z6VecAddPfS_S_,(.L_x_3 - _Z6VecAddPfS_S_)
        .other          _Z6VecAddPfS_S_,@"STO_CUDA_ENTRY STV_DEFAULT"
_Z6VecAddPfS_S_:
.text._Z6VecAddPfS_S_:
[----:B------:R-:W-:Y:S01]  /*0000*/  LDC R1, c[0x0][0x37c] ;  /* 0x0000df00ff017b82 */ /* 0x000fe20000000800 */
[----:B------:R-:W0:Y:S07]  /*0010*/  S2R R5, SR_TID.X ;  /* 0x0000000000057919 */ /* 0x000e2e0000002100 */
[----:B------:R-:W0:Y:S01]  /*0020*/  LDC.64 R2, c[0x0][0x390] ;  /* 0x0000e400ff027b82 */ /* 0x000e220000000a00 */
[----:B------:R-:W1:Y:S01]  /*0030*/  LDCU.64 UR4, c[0x0][0x358] ;  /* 0x00006b00ff0477ac */ /* 0x000e620008000a00 */
[----:B------:R-:W-:-:S02]  /*0040*/  HFMA2 R7, -RZ, RZ, 3.390625, 0 ;  /* 0x42c80000ff077431 */ /* 0x000fc400000001ff */
[----:B0-----:R-:W-:-:S05]  /*0050*/  IMAD.WIDE.U32 R2, R5, 0x4, R2 ;  /* 0x0000000405027825 */ /* 0x001fca00078e0002 */
[----:B-1----:R-:W-:Y:S01]  /*0060*/  STG.E desc[UR4][R2.64], R7 ;  /* 0x0000000702007986 */ /* 0x002fe2000c101904 */
[----:B------:R-:W-:Y:S05]  /*0070*/  EXIT ;  /* 0x000000000000794d */ /* 0x000fea0003800000 */
.L_x_0:
[----:B------:R-:W-:-:S00]  /*0080*/  BRA `(.L_x_0) ;  /* 0xfffffffc00fc7947 */ /* 0x000fc0000383ffff */
[----:B------:R-:W-:-:S00]  /*0090*/  NOP ;  /* 0x0000000000007918 */ /* 0x000fc00000000000 */
        /* <DEDUP_REMOVED lines=14> */
.L_x_3:


//--------------------- .text._Z10cuda_hellov     --------------------------
	.section	.text._Z10cuda_hellov,"ax",@progbits
	.align	128
        .global         _Z10cuda_hellov
        .type           _Z10cuda_hellov,@function
        .size           _Z10cuda_hellov,(.L_x_4 - _Z10cuda_hellov)
        .other          _Z10cuda_hellov,@"STO_CUDA_ENTRY STV_DEFAULT"
_Z10cuda_hellov:
.text._Z10cuda_hellov:
[----:B------:R-:W0:Y:S01]  /*0000*/  LDC R1, c[0x0][0x37c] ;  /* 0x0000df00ff017b82 */ /* 0x000e220000000800 */
[----:B------:R-:W-:Y:S01]  /*0010*/  MOV R0, 0x8 ;  /* 0x0000000800007802 */ /* 0x000fe20000000f00 */
[----:B------:R-:W1:Y:S01]  /*0020*/  LDCU.64 UR4, c[0x4][URZ] ;  /* 0x01000000ff0477ac */ /* 0x000e620008000a00 */
[----:B------:R-:W-:-:S05]  /*0030*/  CS2R R6, SRZ ;  /* 0x0000000000067805 */ /* 0x000fca000001ff00 */
[----:B------:R2:W3:Y:S01]  /*0040*/  LDC.64 R2, c[0x4][R0] ;  /* 0x0100000000027b82 */ /* 0x0004e20000000a00 */
[----:B-1----:R-:W-:Y:S02]  /*0050*/  IMAD.U32 R4, RZ, RZ, UR4 ;  /* 0x00000004ff047e24 */ /* 0x002fe4000f8e00ff */
[----:B--2---:R-:W-:-:S07]  /*0060*/  IMAD.U32 R5, RZ, RZ, UR5 ;  /* 0x00000005ff057e24 */ /* 0x004fce000f8e00ff */
[----:B------:R-:W-:-:S07]  /*0070*/  LEPC R20, `(.L_x_1) ;  /* 0x000000001014794e */ /* 0x000fce0000000000 */
[----:B0--3--:R-:W-:Y:S05]  /*0080*/  CALL.ABS.NOINC R2 ;  /* 0x0000000002007343 */ /* 0x009fea0003c00000 */
.L_x_1:
[----:B------:R-:W-:Y:S05]  /*0090*/  EXIT ;  /* 0x000000000000794d */ /* 0x000fea0003800000 */
.L_x_2:
        /* <DEDUP_REMOVED lines=14> */
.L_x_4:


//--------------------- .nv.global.init           --------------------------
	.section	.nv.global.init,"aw",@progbits
.nv.global.init:
	.type		$str,@object
	.size		$str,(.L_0 - $str)
$str:
        /*0000*/ 	.byte	0x48, 0x65, 0x6c, 0x6c, 0x6f, 0x20, 0x57, 0x6f, 0x72, 0x6c, 0x64, 0x20, 0x66, 0x72, 0x6f, 0x6d
        /*0010*/ 	.byte	0x20, 0x47, 0x50, 0x55, 0x21, 0x0a, 0x00
.L_0:


//--------------------- .nv.shared.reserved.0     --------------------------
	.section	.nv.shared.reserved.0,"aw",@nobits
	.weak		__nv_reservedSMEM_offset_0_alias
	.size		__nv_reservedSMEM_offset_0_alias, 0, 64
	.other		__nv_reservedSMEM_offset_0_alias,@"STO_CUDA_RESERVED_SHARED STV_DEFAULT"
__nv_reservedSMEM_offset_0_alias:
	.zero		0
	.zero		64


//--------------------- .nv.constant0._Z6VecAddPfS_S_ --------------------------
	.section	.nv.constant0._Z6VecAddPfS_S_,"a",@progbits
	.sectionflags	@""
	.align	4
.nv.constant0._Z6VecAddPfS_S_:
	.zero		920


//--------------------- .nv.constant0._Z10cuda_hellov --------------------------
	.section	.nv.constant0._Z10cuda_hellov,"a",@progbits
	.sectionflags	@""
	.align	4
.nv.constant0._Z10cuda_hellov:
	.zero		896


//--------------------- SYMBOLS --------------------------

	.type		.nv.reservedSmem.offset0,@object
	.size		.nv.reservedSmem.offset0,0x4
	.type		vprintf,@function
